	.headerflags	@"EF_CUDA_TEXMODE_UNIFIED EF_CUDA_64BIT_ADDRESS EF_CUDA_ACCELERATORS EF_CUDA_SM90 EF_CUDA_VIRTUAL_SM(EF_CUDA_SM90)"
	.elftype	@"ET_EXEC"


//--------------------- .nv.info                  --------------------------
	.section	.nv.info,"",@"SHT_CUDA_INFO"
	.align	4


	//----- nvinfo : EIATTR_REGCOUNT
	.align		4
        /*0000*/ 	.byte	0x04, 0x2f
        /*0002*/ 	.short	(.L_1 - .L_0)
	.align		4
.L_0:
        /*0004*/ 	.word	index@(triton_poi_fused_relu_threshold_backward_view_0)
        /*0008*/ 	.word	0x0000000e


	//----- nvinfo : EIATTR_MIN_STACK_SIZE
	.align		4
.L_1:
        /*000c*/ 	.byte	0x04, 0x12
        /*000e*/ 	.short	(.L_3 - .L_2)
	.align		4
.L_2:
        /*0010*/ 	.word	index@(triton_poi_fused_relu_threshold_backward_view_0)
        /*0014*/ 	.word	0x00000000


	//----- nvinfo : EIATTR_FRAME_SIZE
	.align		4
.L_3:
        /*0018*/ 	.byte	0x04, 0x11
        /*001a*/ 	.short	(.L_5 - .L_4)
	.align		4
.L_4:
        /*001c*/ 	.word	index@(triton_poi_fused_relu_threshold_backward_view_0)
        /*0020*/ 	.word	0x00000000


	//----- nvinfo : EIATTR_MIN_STACK_SIZE
	.align		4
.L_5:
        /*0024*/ 	.byte	0x04, 0x12
        /*0026*/ 	.short	(.L_7 - .L_6)
	.align		4
.L_6:
        /*0028*/ 	.word	index@(triton_poi_fused_relu_threshold_backward_view_0)
        /*002c*/ 	.word	0x00000000
.L_7:


//--------------------- .nv.info.triton_poi_fused_relu_threshold_backward_view_0 --------------------------
	.section	.nv.info.triton_poi_fused_relu_threshold_backward_view_0,"",@"SHT_CUDA_INFO"
	.sectionflags	@""
	.align	4


	//----- nvinfo : EIATTR_CUDA_API_VERSION
	.align		4
        /*0000*/ 	.byte	0x04, 0x37
        /*0002*/ 	.short	(.L_9 - .L_8)
.L_8:
        /*0004*/ 	.word	0x0000007c


	//----- nvinfo : EIATTR_KPARAM_INFO
	.align		4
.L_9:
        /*0008*/ 	.byte	0x04, 0x17
        /*000a*/ 	.short	(.L_11 - .L_10)
.L_10:
        /*000c*/ 	.word	0x00000000
        /*0010*/ 	.short	0x0004
        /*0012*/ 	.short	0x0020
        /*0014*/ 	.byte	0x00, 0xf0, 0x11, 0x00


	//----- nvinfo : EIATTR_KPARAM_INFO
	.align		4
.L_11:
        /*0018*/ 	.byte	0x04, 0x17
        /*001a*/ 	.short	(.L_13 - .L_12)
.L_12:
        /*001c*/ 	.word	0x00000000
        /*0020*/ 	.short	0x0003
        /*0022*/ 	.short	0x0018
        /*0024*/ 	.byte	0x00, 0xf4, 0x21, 0x00


	//----- nvinfo : EIATTR_KPARAM_INFO
	.align		4
.L_13:
        /*0028*/ 	.byte	0x04, 0x17
        /*002a*/ 	.short	(.L_15 - .L_14)
.L_14:
        /*002c*/ 	.word	0x00000000
        /*0030*/ 	.short	0x0002
        /*0032*/ 	.short	0x0010
        /*0034*/ 	.byte	0x00, 0xf4, 0x21, 0x00


	//----- nvinfo : EIATTR_KPARAM_INFO
	.align		4
.L_15:
        /*0038*/ 	.byte	0x04, 0x17
        /*003a*/ 	.short	(.L_17 - .L_16)
.L_16:
        /*003c*/ 	.word	0x00000000
        /*0040*/ 	.short	0x0001
        /*0042*/ 	.short	0x0008
        /*0044*/ 	.byte	0x00, 0xf4, 0x21, 0x00


	//----- nvinfo : EIATTR_KPARAM_INFO
	.align		4
.L_17:
        /*0048*/ 	.byte	0x04, 0x17
        /*004a*/ 	.short	(.L_19 - .L_18)
.L_18:
        /*004c*/ 	.word	0x00000000
        /*0050*/ 	.short	0x0000
        /*0052*/ 	.short	0x0000
        /*0054*/ 	.byte	0x00, 0xf4, 0x21, 0x00


	//----- nvinfo : EIATTR_SPARSE_MMA_MASK
	.align		4
.L_19:
        /*0058*/ 	.byte	0x03, 0x50
        /*005a*/ 	.short	0x0000


	//----- nvinfo : EIATTR_MAXREG_COUNT
	.align		4
        /*005c*/ 	.byte	0x03, 0x1b
        /*005e*/ 	.short	0x00ff


	//----- nvinfo : EIATTR_EXIT_INSTR_OFFSETS
	.align		4
        /*0060*/ 	.byte	0x04, 0x1c
        /*0062*/ 	.short	(.L_21 - .L_20)


	//   ....[0]....
.L_20:
        /*0064*/ 	.word	0x000001f0


	//   ....[1]....
        /*0068*/ 	.word	0x00000210


	//----- nvinfo : EIATTR_REQNTID
	.align		4
.L_21:
        /*006c*/ 	.byte	0x04, 0x10
        /*006e*/ 	.short	(.L_23 - .L_22)
.L_22:
        /*0070*/ 	.word	0x00000080
        /*0074*/ 	.word	0x00000001
        /*0078*/ 	.word	0x00000001


	//----- nvinfo : EIATTR_CBANK_PARAM_SIZE
	.align		4
.L_23:
        /*007c*/ 	.byte	0x03, 0x19
        /*007e*/ 	.short	0x0024


	//----- nvinfo : EIATTR_PARAM_CBANK
	.align		4
        /*0080*/ 	.byte	0x04, 0x0a
        /*0082*/ 	.short	(.L_25 - .L_24)
	.align		4
.L_24:
        /*0084*/ 	.word	index@(.nv.constant0.triton_poi_fused_relu_threshold_backward_view_0)
        /*0088*/ 	.short	0x0210
        /*008a*/ 	.short	0x0024


	//----- nvinfo : EIATTR_SW_WAR
	.align		4
.L_25:
        /*008c*/ 	.byte	0x04, 0x36
        /*008e*/ 	.short	(.L_27 - .L_26)
.L_26:
        /*0090*/ 	.word	0x00000008
.L_27:


//--------------------- .nv.callgraph             --------------------------
	.section	.nv.callgraph,"",@"SHT_CUDA_CALLGRAPH"
	.align	4
	.sectionentsize	8
	.align		4
        /*0000*/ 	.word	0x00000000
	.align		4
        /*0004*/ 	.word	0xffffffff
	.align		4
        /*0008*/ 	.word	0x00000000
	.align		4
        /*000c*/ 	.word	0xfffffffe
	.align		4
        /*0010*/ 	.word	0x00000000
	.align		4
        /*0014*/ 	.word	0xfffffffd
	.align		4
        /*0018*/ 	.word	0x00000000
	.align		4
        /*001c*/ 	.word	0xfffffffc


//--------------------- .text.triton_poi_fused_relu_threshold_backward_view_0 --------------------------
	.section	.text.triton_poi_fused_relu_threshold_backward_view_0,"ax",@progbits
	.align	128
        .global         triton_poi_fused_relu_threshold_backward_view_0
        .type           triton_poi_fused_relu_threshold_backward_view_0,@function
        .size           triton_poi_fused_relu_threshold_backward_view_0,(.L_x_1 - triton_poi_fused_relu_threshold_backward_view_0)
        .other          triton_poi_fused_relu_threshold_backward_view_0,@"STO_CUDA_ENTRY STV_DEFAULT"
triton_poi_fused_relu_threshold_backward_view_0:
.text.triton_poi_fused_relu_threshold_backward_view_0:
[----:B------:R-:W0:Y:S02]  /*0000*/  LDC R1, c[0x0][0x28] ;  /* 0x00000a00ff017b82 */ /* 0x000e240000000800 */
[----:B------:R-:W1:Y:S01]  /*0010*/  S2R R0, SR_TID.X ;  /* 0x0000000000007919 */ /* 0x000e620000002100 */
[----:B------:R-:W2:Y:S01]  /*0020*/  LDC.64 R4, c[0x0][0x218] ;  /* 0x00008600ff047b82 */ /* 0x000ea20000000a00 */
[----:B------:R-:W-:Y:S01]  /*0030*/  IMAD.MOV.U32 R11, RZ, RZ, RZ ;  /* 0x000000ffff0b7224 */ /* 0x000fe200078e00ff */
[----:B------:R-:W-:Y:S01]  /*0040*/  ULDC.64 UR4, c[0x0][0x208] ;  /* 0x0000820000047ab9 */ /* 0x000fe20000000a00 */
[----:B------:R-:W3:Y:S01]  /*0050*/  S2R R9, SR_CTAID.X ;  /* 0x0000000000097919 */ /* 0x000ee20000002500 */
[----:B------:R-:W-:-:S04]  /*0060*/  ULDC.64 UR6, c[0x0][0x228] ;  /* 0x00008a0000067ab9 */ /* 0x000fc80000000a00 */
[----:B------:R-:W4:Y:S01]  /*0070*/  LDC.64 R2, c[0x0][0x210] ;  /* 0x00008400ff027b82 */ /* 0x000f220000000a00 */
[----:B-1----:R-:W-:Y:S02]  /*0080*/  LOP3.LUT R0, R0, 0x7f, RZ, 0xc0, !PT ;  /* 0x0000007f00007812 */ /* 0x002fe400078ec0ff */
[----:B---3--:R-:W-:-:S03]  /*0090*/  SHF.R.S32.HI R6, RZ, 0x18, R9 ;  /* 0x00000018ff067819 */ /* 0x008fc60000011409 */
[----:B------:R-:W-:Y:S01]  /*00a0*/  IMAD R9, R9, 0x80, R0 ;  /* 0x0000008009097824 */ /* 0x000fe200078e0200 */
[----:B------:R-:W-:-:S03]  /*00b0*/  SGXT R0, R6, 0x1 ;  /* 0x000000010600781a */ /* 0x000fc60000000200 */
[C---:B----4-:R-:W-:Y:S01]  /*00c0*/  IMAD.WIDE R2, R9.reuse, 0x4, R2 ;  /* 0x0000000409027825 */ /* 0x050fe200078e0202 */
[----:B------:R-:W-:Y:S02]  /*00d0*/  ISETP.GE.AND P0, PT, R9, 0x100, PT ;  /* 0x000001000900780c */ /* 0x000fe40003f06270 */
[----:B------:R-:W-:-:S04]  /*00e0*/  LEA.HI R0, R0, R9, RZ, 0x2 ;  /* 0x0000000900007211 */ /* 0x000fc800078f10ff */
[----:B------:R-:W-:-:S05]  /*00f0*/  LOP3.LUT R0, R0, 0xfffffffc, RZ, 0xc0, !PT ;  /* 0xfffffffc00007812 */ /* 0x000fca00078ec0ff */
[----:B------:R-:W-:Y:S02]  /*0100*/  IMAD.IADD R7, R9, 0x1, -R0 ;  /* 0x0000000109077824 */ /* 0x000fe400078e0a00 */
[----:B------:R-:W-:Y:S02]  /*0110*/  IMAD.MOV.U32 R0, RZ, RZ, RZ ;  /* 0x000000ffff007224 */ /* 0x000fe400078e00ff */
[----:B--2---:R-:W-:Y:S02]  /*0120*/  IMAD.WIDE R4, R7, 0x4, R4 ;  /* 0x0000000407047825 */ /* 0x004fe400078e0204 */
[----:B------:R-:W1:Y:S02]  /*0130*/  LDC.64 R6, c[0x0][0x220] ;  /* 0x00008800ff067b82 */ /* 0x000e640000000a00 */
[----:B------:R-:W2:Y:S04]  /*0140*/  @!P0 LDG.E R0, desc[UR4][R2.64] ;  /* 0x0000000402008981 */ /* 0x000ea8000c1e1900 */
[----:B------:R-:W2:Y:S01]  /*0150*/  @!P0 LDG.E.EL R11, desc[UR4][R4.64] ;  /* 0x00000004040b8981 */ /* 0x000ea2000c2e1900 */
[----:B-1----:R-:W-:-:S04]  /*0160*/  IMAD.WIDE R6, R9, 0x4, R6 ;  /* 0x0000000409067825 */ /* 0x002fc800078e0206 */
[----:B--2---:R-:W-:Y:S01]  /*0170*/  FADD R8, R11, R0 ;  /* 0x000000000b087221 */ /* 0x004fe20000000000 */
[----:B------:R-:W-:-:S04]  /*0180*/  FSETP.GEU.AND P1, PT, R0, -R11, PT ;  /* 0x8000000b0000720b */ /* 0x000fc80003f2e000 */
[----:B------:R-:W-:Y:S02]  /*0190*/  FSEL R11, R8, RZ, P1 ;  /* 0x000000ff080b7208 */ /* 0x000fe40000800000 */
[----:B------:R-:W-:Y:S02]  /*01a0*/  IADD3 R8, P1, R9, UR6, RZ ;  /* 0x0000000609087c10 */ /* 0x000fe4000ff3e0ff */
[----:B------:R-:W-:Y:S01]  /*01b0*/  FSETP.GTU.AND P2, PT, R11, RZ, PT ;  /* 0x000000ff0b00720b */ /* 0x000fe20003f4c000 */
[----:B------:R1:W-:Y:S01]  /*01c0*/  @!P0 STG.E desc[UR4][R6.64], R11 ;  /* 0x0000000b06008986 */ /* 0x0003e2000c101904 */
[----:B------:R-:W-:Y:S02]  /*01d0*/  LEA.HI.X.SX32 R9, R9, UR7, 0x1, P1 ;  /* 0x0000000709097c11 */ /* 0x000fe400088f0eff */
[----:B------:R-:W-:Y:S01]  /*01e0*/  SEL R3, RZ, 0x1, P2 ;  /* 0x00000001ff037807 */ /* 0x000fe20001000000 */
[----:B------:R-:W-:Y:S08]  /*01f0*/  @P0 EXIT ;  /* 0x000000000000094d */ /* 0x000ff00003800000 */
[----:B------:R-:W-:Y:S01]  /*0200*/  STG.E.U8 desc[UR4][R8.64], R3 ;  /* 0x0000000308007986 */ /* 0x000fe2000c101104 */
[----:B------:R-:W-:Y:S05]  /*0210*/  EXIT ;  /* 0x000000000000794d */ /* 0x000fea0003800000 */
.L_x_0:
[----:B------:R-:W-:-:S00]  /*0220*/  BRA `(.L_x_0) ;  /* 0xfffffffc00fc7947 */ /* 0x000fc0000383ffff */
[----:B------:R-:W-:-:S00]  /*0230*/  NOP ;  /* 0x0000000000007918 */ /* 0x000fc00000000000 */
        /* <DEDUP_REMOVED lines=12> */
.L_x_1:


//--------------------- .nv.constant0.triton_poi_fused_relu_threshold_backward_view_0 --------------------------
	.section	.nv.constant0.triton_poi_fused_relu_threshold_backward_view_0,"a",@progbits
	.sectionflags	@""
	.align	4
.nv.constant0.triton_poi_fused_relu_threshold_backward_view_0:
	.zero		564
